//
// Generated by NVIDIA NVVM Compiler
//
// Compiler Build ID: CL-36424714
// Cuda compilation tools, release 13.0, V13.0.88
// Based on NVVM 20.0.0
//

.version 9.0
.target sm_100
.address_size 64

	// .globl	_Z15initializeArrayPfii

.visible .entry _Z15initializeArrayPfii(
	.param .u64 .ptr .align 1 _Z15initializeArrayPfii_param_0,
	.param .u32 _Z15initializeArrayPfii_param_1,
	.param .u32 _Z15initializeArrayPfii_param_2
)
{
	.reg .pred 	%p<3>;
	.reg .b32 	%r<9>;
	.reg .b64 	%rd<7>;

	ld.param.u64 	%rd2, [_Z15initializeArrayPfii_param_0];
	ld.param.u32 	%r2, [_Z15initializeArrayPfii_param_1];
	ld.param.u32 	%r3, [_Z15initializeArrayPfii_param_2];
	cvta.to.global.u64 	%rd1, %rd2;
	mov.u32 	%r4, %ctaid.x;
	mov.u32 	%r5, %ntid.x;
	mov.u32 	%r6, %tid.x;
	mad.lo.s32 	%r1, %r4, %r5, %r6;
	setp.ge.s32 	%p1, %r1, %r3;
	@%p1 bra 	$L__BB0_4;
	setp.ne.s32 	%p2, %r2, %r1;
	@%p2 bra 	$L__BB0_3;
	mul.wide.s32 	%rd5, %r2, 4;
	add.s64 	%rd6, %rd1, %rd5;
	mov.b32 	%r8, 0;
	st.global.u32 	[%rd6], %r8;
	bra.uni 	$L__BB0_4;
$L__BB0_3:
	mul.wide.s32 	%rd3, %r1, 4;
	add.s64 	%rd4, %rd1, %rd3;
	mov.b32 	%r7, 2139095039;
	st.global.u32 	[%rd4], %r7;
$L__BB0_4:
	ret;

}
	// .globl	_Z5relaxPKiS0_PKfPfii
.visible .entry _Z5relaxPKiS0_PKfPfii(
	.param .u64 .ptr .align 1 _Z5relaxPKiS0_PKfPfii_param_0,
	.param .u64 .ptr .align 1 _Z5relaxPKiS0_PKfPfii_param_1,
	.param .u64 .ptr .align 1 _Z5relaxPKiS0_PKfPfii_param_2,
	.param .u64 .ptr .align 1 _Z5relaxPKiS0_PKfPfii_param_3,
	.param .u32 _Z5relaxPKiS0_PKfPfii_param_4,
	.param .u32 _Z5relaxPKiS0_PKfPfii_param_5
)
{
	.reg .pred 	%p<15>;
	.reg .b32 	%r<35>;
	.reg .b32 	%f<37>;
	.reg .b64 	%rd<40>;

	ld.param.u64 	%rd15, [_Z5relaxPKiS0_PKfPfii_param_0];
	ld.param.u64 	%rd16, [_Z5relaxPKiS0_PKfPfii_param_1];
	ld.param.u64 	%rd17, [_Z5relaxPKiS0_PKfPfii_param_2];
	ld.param.u64 	%rd18, [_Z5relaxPKiS0_PKfPfii_param_3];
	ld.param.u32 	%r14, [_Z5relaxPKiS0_PKfPfii_param_4];
	ld.param.u32 	%r15, [_Z5relaxPKiS0_PKfPfii_param_5];
	cvta.to.global.u64 	%rd1, %rd17;
	cvta.to.global.u64 	%rd2, %rd18;
	cvta.to.global.u64 	%rd3, %rd16;
	mov.u32 	%r16, %ctaid.x;
	mov.u32 	%r17, %ntid.x;
	mov.u32 	%r18, %tid.x;
	mad.lo.s32 	%r1, %r16, %r17, %r18;
	setp.ge.s32 	%p1, %r1, %r14;
	@%p1 bra 	$L__BB1_23;
	div.s32 	%r2, %r15, %r14;
	setp.lt.s32 	%p2, %r2, 0;
	@%p2 bra 	$L__BB1_23;
	cvta.to.global.u64 	%rd19, %rd15;
	mul.wide.s32 	%rd20, %r1, 4;
	add.s64 	%rd21, %rd19, %rd20;
	ld.global.nc.u32 	%r3, [%rd21];
	add.s64 	%rd4, %rd2, %rd20;
	add.s32 	%r4, %r2, 1;
	setp.lt.u32 	%p3, %r2, 3;
	mov.b32 	%r34, 0;
	@%p3 bra 	$L__BB1_13;
	and.b32  	%r34, %r4, -4;
	neg.s32 	%r32, %r34;
	add.s64 	%rd5, %rd3, 8;
	mov.u32 	%r31, %r3;
$L__BB1_4:
	.pragma "nounroll";
	mul.wide.s32 	%rd22, %r31, 4;
	add.s64 	%rd6, %rd5, %rd22;
	ld.global.nc.u32 	%r20, [%rd6+-8];
	mul.wide.s32 	%rd23, %r20, 4;
	add.s64 	%rd7, %rd2, %rd23;
	ld.global.f32 	%f18, [%rd7];
	ld.global.f32 	%f34, [%rd4];
	add.s64 	%rd24, %rd1, %rd23;
	ld.global.nc.f32 	%f19, [%rd24];
	add.f32 	%f2, %f34, %f19;
	setp.leu.f32 	%p4, %f18, %f2;
	@%p4 bra 	$L__BB1_6;
	st.global.f32 	[%rd7], %f2;
	ld.global.f32 	%f34, [%rd4];
$L__BB1_6:
	ld.global.nc.u32 	%r21, [%rd6+-4];
	mul.wide.s32 	%rd25, %r21, 4;
	add.s64 	%rd8, %rd2, %rd25;
	ld.global.f32 	%f20, [%rd8];
	add.s64 	%rd26, %rd1, %rd25;
	ld.global.nc.f32 	%f21, [%rd26];
	add.f32 	%f5, %f34, %f21;
	setp.leu.f32 	%p5, %f20, %f5;
	@%p5 bra 	$L__BB1_8;
	st.global.f32 	[%rd8], %f5;
	ld.global.f32 	%f34, [%rd4];
$L__BB1_8:
	ld.global.nc.u32 	%r22, [%rd6];
	mul.wide.s32 	%rd27, %r22, 4;
	add.s64 	%rd9, %rd2, %rd27;
	ld.global.f32 	%f22, [%rd9];
	add.s64 	%rd28, %rd1, %rd27;
	ld.global.nc.f32 	%f23, [%rd28];
	add.f32 	%f8, %f34, %f23;
	setp.leu.f32 	%p6, %f22, %f8;
	@%p6 bra 	$L__BB1_10;
	st.global.f32 	[%rd9], %f8;
	ld.global.f32 	%f34, [%rd4];
$L__BB1_10:
	ld.global.nc.u32 	%r23, [%rd6+4];
	mul.wide.s32 	%rd29, %r23, 4;
	add.s64 	%rd10, %rd2, %rd29;
	ld.global.f32 	%f24, [%rd10];
	add.s64 	%rd30, %rd1, %rd29;
	ld.global.nc.f32 	%f25, [%rd30];
	add.f32 	%f11, %f34, %f25;
	setp.leu.f32 	%p7, %f24, %f11;
	@%p7 bra 	$L__BB1_12;
	st.global.f32 	[%rd10], %f11;
$L__BB1_12:
	add.s32 	%r32, %r32, 4;
	add.s32 	%r31, %r31, 4;
	setp.ne.s32 	%p8, %r32, 0;
	@%p8 bra 	$L__BB1_4;
$L__BB1_13:
	and.b32  	%r24, %r4, 3;
	setp.eq.s32 	%p9, %r24, 0;
	@%p9 bra 	$L__BB1_23;
	setp.eq.s32 	%p10, %r24, 1;
	@%p10 bra 	$L__BB1_20;
	add.s32 	%r25, %r3, %r34;
	mul.wide.s32 	%rd31, %r25, 4;
	add.s64 	%rd11, %rd3, %rd31;
	ld.global.nc.u32 	%r26, [%rd11];
	mul.wide.s32 	%rd32, %r26, 4;
	add.s64 	%rd12, %rd2, %rd32;
	ld.global.f32 	%f26, [%rd12];
	ld.global.f32 	%f36, [%rd4];
	add.s64 	%rd33, %rd1, %rd32;
	ld.global.nc.f32 	%f27, [%rd33];
	add.f32 	%f13, %f36, %f27;
	setp.leu.f32 	%p11, %f26, %f13;
	@%p11 bra 	$L__BB1_17;
	st.global.f32 	[%rd12], %f13;
	ld.global.f32 	%f36, [%rd4];
$L__BB1_17:
	ld.global.nc.u32 	%r27, [%rd11+4];
	mul.wide.s32 	%rd34, %r27, 4;
	add.s64 	%rd13, %rd2, %rd34;
	ld.global.f32 	%f28, [%rd13];
	add.s64 	%rd35, %rd1, %rd34;
	ld.global.nc.f32 	%f29, [%rd35];
	add.f32 	%f16, %f36, %f29;
	setp.leu.f32 	%p12, %f28, %f16;
	@%p12 bra 	$L__BB1_19;
	st.global.f32 	[%rd13], %f16;
$L__BB1_19:
	add.s32 	%r34, %r34, 2;
$L__BB1_20:
	and.b32  	%r28, %r2, 1;
	setp.eq.b32 	%p13, %r28, 1;
	@%p13 bra 	$L__BB1_23;
	add.s32 	%r29, %r3, %r34;
	mul.wide.s32 	%rd36, %r29, 4;
	add.s64 	%rd37, %rd3, %rd36;
	ld.global.nc.u32 	%r30, [%rd37];
	mul.wide.s32 	%rd38, %r30, 4;
	add.s64 	%rd14, %rd2, %rd38;
	ld.global.f32 	%f30, [%rd14];
	ld.global.f32 	%f31, [%rd4];
	add.s64 	%rd39, %rd1, %rd38;
	ld.global.nc.f32 	%f32, [%rd39];
	add.f32 	%f17, %f31, %f32;
	setp.leu.f32 	%p14, %f30, %f17;
	@%p14 bra 	$L__BB1_23;
	st.global.f32 	[%rd14], %f17;
$L__BB1_23:
	ret;

}


// ===== COMPILED SASS (sm_100) =====

	.target	sm_100

	.elftype	@"ET_EXEC"


//--------------------- .note.nv.tkinfo           --------------------------
	.section	.note.nv.tkinfo,"",@"SHT_NOTE"
	.sectionflags	@"SHF_NOTE_NV_TKINFO"
	.tkinfo
        /*0018*/ 	.word	0x00000002
        /*0030*/ 	.string	""
        /*0030*/ 	.string	"ptxas"
        /*0030*/ 	.string	"Cuda compilation tools, release 13.0, V13.0.88"
        /*0030*/ 	.string	"Build cuda_13.0.r13.0/compiler.36424714_0"
        /*0030*/ 	.string	"-arch sm_100 -m 64 "



//--------------------- .note.nv.cuinfo           --------------------------
	.section	.note.nv.cuinfo,"",@"SHT_NOTE"
	.sectionflags	@"SHF_NOTE_NV_CUINFO"
        /*0018*/ 	.short	0x0002
        /*001a*/ 	.short	0x0064
        /*001c*/ 	.short	0x0082
	.zero		2


//--------------------- .nv.info                  --------------------------
	.section	.nv.info,"",@"SHT_CUDA_INFO"
	.align	4


	//----- nvinfo : EIATTR_REGCOUNT
	.align		4
        /*0000*/ 	.byte	0x04, 0x2f
        /*0002*/ 	.short	(.L_1 - .L_0)
	.align		4
.L_0:
        /*0004*/ 	.word	index@(_Z15initializeArrayPfii)
        /*0008*/ 	.word	0x0000000a


	//----- nvinfo : EIATTR_FRAME_SIZE
	.align		4
.L_1:
        /*000c*/ 	.byte	0x04, 0x11
        /*000e*/ 	.short	(.L_3 - .L_2)
	.align		4
.L_2:
        /*0010*/ 	.word	index@(_Z15initializeArrayPfii)
        /*0014*/ 	.word	0x00000000


	//----- nvinfo : EIATTR_REGCOUNT
	.align		4
.L_3:
        /*0018*/ 	.byte	0x04, 0x2f
        /*001a*/ 	.short	(.L_5 - .L_4)
	.align		4
.L_4:
        /*001c*/ 	.word	index@(_Z5relaxPKiS0_PKfPfii)
        /*0020*/ 	.word	0x00000020


	//----- nvinfo : EIATTR_FRAME_SIZE
	.align		4
.L_5:
        /*0024*/ 	.byte	0x04, 0x11
        /*0026*/ 	.short	(.L_7 - .L_6)
	.align		4
.L_6:
        /*0028*/ 	.word	index@(_Z5relaxPKiS0_PKfPfii)
        /*002c*/ 	.word	0x00000000


	//----- nvinfo : EIATTR_MIN_STACK_SIZE
	.align		4
.L_7:
        /*0030*/ 	.byte	0x04, 0x12
        /*0032*/ 	.short	(.L_9 - .L_8)
	.align		4
.L_8:
        /*0034*/ 	.word	index@(_Z5relaxPKiS0_PKfPfii)
        /*0038*/ 	.word	0x00000000


	//----- nvinfo : EIATTR_MIN_STACK_SIZE
	.align		4
.L_9:
        /*003c*/ 	.byte	0x04, 0x12
        /*003e*/ 	.short	(.L_11 - .L_10)
	.align		4
.L_10:
        /*0040*/ 	.word	index@(_Z15initializeArrayPfii)
        /*0044*/ 	.word	0x00000000
.L_11:


//--------------------- .nv.compat                --------------------------
	.section	.nv.compat,"",@"SHT_CUDA_COMPAT_INFO"
	.align	4
        /*0000*/ 	.byte	0x02, 0x09, 0x00, 0x00, 0x02, 0x02, 0x01, 0x00, 0x02, 0x05, 0x05, 0x00, 0x03, 0x07, 0x01, 0x01
        /*0010*/ 	.byte	0x02, 0x03, 0x00, 0x00, 0x02, 0x06, 0x01, 0x00, 0x04, 0x0b, 0x08, 0x00, 0x09, 0x00, 0x00, 0x00
        /*0020*/ 	.byte	0x00, 0x00, 0x00, 0x00


//--------------------- .nv.info._Z5relaxPKiS0_PKfPfii --------------------------
	.section	.nv.info._Z5relaxPKiS0_PKfPfii,"",@"SHT_CUDA_INFO"
	.sectionflags	@""
	.align	4


	//----- nvinfo : EIATTR_CUDA_API_VERSION
	.align		4
        /*0000*/ 	.byte	0x04, 0x37
        /*0002*/ 	.short	(.L_13 - .L_12)
.L_12:
        /*0004*/ 	.word	0x00000082


	//----- nvinfo : EIATTR_KPARAM_INFO
	.align		4
.L_13:
        /*0008*/ 	.byte	0x04, 0x17
        /*000a*/ 	.short	(.L_15 - .L_14)
.L_14:
        /*000c*/ 	.word	0x00000000
        /*0010*/ 	.short	0x0005
        /*0012*/ 	.short	0x0024
        /*0014*/ 	.byte	0x00, 0xf0, 0x11, 0x00


	//----- nvinfo : EIATTR_KPARAM_INFO
	.align		4
.L_15:
        /*0018*/ 	.byte	0x04, 0x17
        /*001a*/ 	.short	(.L_17 - .L_16)
.L_16:
        /*001c*/ 	.word	0x00000000
        /*0020*/ 	.short	0x0004
        /*0022*/ 	.short	0x0020
        /*0024*/ 	.byte	0x00, 0xf0, 0x11, 0x00


	//----- nvinfo : EIATTR_KPARAM_INFO
	.align		4
.L_17:
        /*0028*/ 	.byte	0x04, 0x17
        /*002a*/ 	.short	(.L_19 - .L_18)
.L_18:
        /*002c*/ 	.word	0x00000000
        /*0030*/ 	.short	0x0003
        /*0032*/ 	.short	0x0018
        /*0034*/ 	.byte	0x00, 0xf5, 0x21, 0x00


	//----- nvinfo : EIATTR_KPARAM_INFO
	.align		4
.L_19:
        /*0038*/ 	.byte	0x04, 0x17
        /*003a*/ 	.short	(.L_21 - .L_20)
.L_20:
        /*003c*/ 	.word	0x00000000
        /*0040*/ 	.short	0x0002
        /*0042*/ 	.short	0x0010
        /*0044*/ 	.byte	0x00, 0xf5, 0x21, 0x00


	//----- nvinfo : EIATTR_KPARAM_INFO
	.align		4
.L_21:
        /*0048*/ 	.byte	0x04, 0x17
        /*004a*/ 	.short	(.L_23 - .L_22)
.L_22:
        /*004c*/ 	.word	0x00000000
        /*0050*/ 	.short	0x0001
        /*0052*/ 	.short	0x0008
        /*0054*/ 	.byte	0x00, 0xf5, 0x21, 0x00


	//----- nvinfo : EIATTR_KPARAM_INFO
	.align		4
.L_23:
        /*0058*/ 	.byte	0x04, 0x17
        /*005a*/ 	.short	(.L_25 - .L_24)
.L_24:
        /*005c*/ 	.word	0x00000000
        /*0060*/ 	.short	0x0000
        /*0062*/ 	.short	0x0000
        /*0064*/ 	.byte	0x00, 0xf5, 0x21, 0x00


	//----- nvinfo : EIATTR_SPARSE_MMA_MASK
	.align		4
.L_25:
        /*0068*/ 	.byte	0x03, 0x50
        /*006a*/ 	.short	0x0000


	//----- nvinfo : EIATTR_MAXREG_COUNT
	.align		4
        /*006c*/ 	.byte	0x03, 0x1b
        /*006e*/ 	.short	0x00ff


	//----- nvinfo : EIATTR_MERCURY_ISA_VERSION
	.align		4
        /*0070*/ 	.byte	0x03, 0x5f
        /*0072*/ 	.short	0x0101


	//----- nvinfo : EIATTR_VRC_CTA_INIT_COUNT
	.align		4
        /*0074*/ 	.byte	0x02, 0x4a
	.zero		1
	.zero		1


	//----- nvinfo : EIATTR_EXIT_INSTR_OFFSETS
	.align		4
        /*0078*/ 	.byte	0x04, 0x1c
        /*007a*/ 	.short	(.L_27 - .L_26)


	//   ....[0]....
.L_26:
        /*007c*/ 	.word	0x00000070


	//   ....[1]....
        /*0080*/ 	.word	0x00000210


	//   ....[2]....
        /*0084*/ 	.word	0x00000620


	//   ....[3]....
        /*0088*/ 	.word	0x000007e0


	//   ....[4]....
        /*008c*/ 	.word	0x000008b0


	//   ....[5]....
        /*0090*/ 	.word	0x000008d0


	//----- nvinfo : EIATTR_CBANK_PARAM_SIZE
	.align		4
.L_27:
        /*0094*/ 	.byte	0x03, 0x19
        /*0096*/ 	.short	0x0028


	//----- nvinfo : EIATTR_PARAM_CBANK
	.align		4
        /*0098*/ 	.byte	0x04, 0x0a
        /*009a*/ 	.short	(.L_29 - .L_28)
	.align		4
.L_28:
        /*009c*/ 	.word	index@(.nv.constant0._Z5relaxPKiS0_PKfPfii)
        /*00a0*/ 	.short	0x0380
        /*00a2*/ 	.short	0x0028


	//----- nvinfo : EIATTR_SW_WAR
	.align		4
.L_29:
        /*00a4*/ 	.byte	0x04, 0x36
        /*00a6*/ 	.short	(.L_31 - .L_30)
.L_30:
        /*00a8*/ 	.word	0x00000008
.L_31:


//--------------------- .nv.info._Z15initializeArrayPfii --------------------------
	.section	.nv.info._Z15initializeArrayPfii,"",@"SHT_CUDA_INFO"
	.sectionflags	@""
	.align	4


	//----- nvinfo : EIATTR_CUDA_API_VERSION
	.align		4
        /*0000*/ 	.byte	0x04, 0x37
        /*0002*/ 	.short	(.L_33 - .L_32)
.L_32:
        /*0004*/ 	.word	0x00000082


	//----- nvinfo : EIATTR_KPARAM_INFO
	.align		4
.L_33:
        /*0008*/ 	.byte	0x04, 0x17
        /*000a*/ 	.short	(.L_35 - .L_34)
.L_34:
        /*000c*/ 	.word	0x00000000
        /*0010*/ 	.short	0x0002
        /*0012*/ 	.short	0x000c
        /*0014*/ 	.byte	0x00, 0xf0, 0x11, 0x00


	//----- nvinfo : EIATTR_KPARAM_INFO
	.align		4
.L_35:
        /*0018*/ 	.byte	0x04, 0x17
        /*001a*/ 	.short	(.L_37 - .L_36)
.L_36:
        /*001c*/ 	.word	0x00000000
        /*0020*/ 	.short	0x0001
        /*0022*/ 	.short	0x0008
        /*0024*/ 	.byte	0x00, 0xf0, 0x11, 0x00


	//----- nvinfo : EIATTR_KPARAM_INFO
	.align		4
.L_37:
        /*0028*/ 	.byte	0x04, 0x17
        /*002a*/ 	.short	(.L_39 - .L_38)
.L_38:
        /*002c*/ 	.word	0x00000000
        /*0030*/ 	.short	0x0000
        /*0032*/ 	.short	0x0000
        /*0034*/ 	.byte	0x00, 0xf5, 0x21, 0x00


	//----- nvinfo : EIATTR_SPARSE_MMA_MASK
	.align		4
.L_39:
        /*0038*/ 	.byte	0x03, 0x50
        /*003a*/ 	.short	0x0000


	//----- nvinfo : EIATTR_MAXREG_COUNT
	.align		4
        /*003c*/ 	.byte	0x03, 0x1b
        /*003e*/ 	.short	0x00ff


	//----- nvinfo : EIATTR_MERCURY_ISA_VERSION
	.align		4
        /*0040*/ 	.byte	0x03, 0x5f
        /*0042*/ 	.short	0x0101


	//----- nvinfo : EIATTR_VRC_CTA_INIT_COUNT
	.align		4
        /*0044*/ 	.byte	0x02, 0x4a
	.zero		1
	.zero		1


	//----- nvinfo : EIATTR_EXIT_INSTR_OFFSETS
	.align		4
        /*0048*/ 	.byte	0x04, 0x1c
        /*004a*/ 	.short	(.L_41 - .L_40)


	//   ....[0]....
.L_40:
        /*004c*/ 	.word	0x00000070


	//   ....[1]....
        /*0050*/ 	.word	0x000000e0


	//   ....[2]....
        /*0054*/ 	.word	0x00000130


	//----- nvinfo : EIATTR_CBANK_PARAM_SIZE
	.align		4
.L_41:
        /*0058*/ 	.byte	0x03, 0x19
        /*005a*/ 	.short	0x0010


	//----- nvinfo : EIATTR_PARAM_CBANK
	.align		4
        /*005c*/ 	.byte	0x04, 0x0a
        /*005e*/ 	.short	(.L_43 - .L_42)
	.align		4
.L_42:
        /*0060*/ 	.word	index@(.nv.constant0._Z15initializeArrayPfii)
        /*0064*/ 	.short	0x0380
        /*0066*/ 	.short	0x0010


	//----- nvinfo : EIATTR_SW_WAR
	.align		4
.L_43:
        /*0068*/ 	.byte	0x04, 0x36
        /*006a*/ 	.short	(.L_45 - .L_44)
.L_44:
        /*006c*/ 	.word	0x00000008
.L_45:


//--------------------- .nv.callgraph             --------------------------
	.section	.nv.callgraph,"",@"SHT_CUDA_CALLGRAPH"
	.align	4
	.sectionentsize	8
	.align		4
        /*0000*/ 	.word	0x00000000
	.align		4
        /*0004*/ 	.word	0xffffffff
	.align		4
        /*0008*/ 	.word	0x00000000
	.align		4
        /*000c*/ 	.word	0xfffffffe
	.align		4
        /*0010*/ 	.word	0x00000000
	.align		4
        /*0014*/ 	.word	0xfffffffd
	.align		4
        /*0018*/ 	.word	0x00000000
	.align		4
        /*001c*/ 	.word	0xfffffffc


//--------------------- .text._Z5relaxPKiS0_PKfPfii --------------------------
	.section	.text._Z5relaxPKiS0_PKfPfii,"ax",@progbits
	.align	128
        .global         _Z5relaxPKiS0_PKfPfii
        .type           _Z5relaxPKiS0_PKfPfii,@function
        .size           _Z5relaxPKiS0_PKfPfii,(.L_x_5 - _Z5relaxPKiS0_PKfPfii)
        .other          _Z5relaxPKiS0_PKfPfii,@"STO_CUDA_ENTRY STV_DEFAULT"
_Z5relaxPKiS0_PKfPfii:
.text._Z5relaxPKiS0_PKfPfii:
[----:B------:R-:W-:Y:S01]  /*0000*/  LDC R1, c[0x0][0x37c] ;  /* 0x0000df00ff017b82 */ /* 0x000fe20000000800 */
[----:B------:R-:W0:Y:S07]  /*0010*/  S2R R0, SR_TID.X ;  /* 0x0000000000007919 */ /* 0x000e2e0000002100 */
[----:B------:R-:W0:Y:S08]  /*0020*/  S2UR UR4, SR_CTAID.X ;  /* 0x00000000000479c3 */ /* 0x000e300000002500 */
[----:B------:R-:W0:Y:S08]  /*0030*/  LDC R5, c[0x0][0x360] ;  /* 0x0000d800ff057b82 */ /* 0x000e300000000800 */
[----:B------:R-:W1:Y:S01]  /*0040*/  LDC R4, c[0x0][0x3a0] ;  /* 0x0000e800ff047b82 */ /* 0x000e620000000800 */
[----:B0-----:R-:W-:-:S05]  /*0050*/  IMAD R5, R5, UR4, R0 ;  /* 0x0000000405057c24 */ /* 0x001fca000f8e0200 */
[----:B-1----:R-:W-:-:S13]  /*0060*/  ISETP.GE.AND P0, PT, R5, R4, PT ;  /* 0x000000040500720c */ /* 0x002fda0003f06270 */
[----:B------:R-:W-:Y:S05]  /*0070*/  @P0 EXIT ;  /* 0x000000000000094d */ /* 0x000fea0003800000 */
[----:B------:R-:W-:Y:S01]  /*0080*/  IABS R7, R4 ;  /* 0x0000000400077213 */ /* 0x000fe20000000000 */
[----:B------:R-:W0:Y:S03]  /*0090*/  LDC R11, c[0x0][0x3a4] ;  /* 0x0000e900ff0b7b82 */ /* 0x000e260000000800 */
[----:B------:R-:W1:Y:S08]  /*00a0*/  I2F.RP R0, R7 ;  /* 0x0000000700007306 */ /* 0x000e700000209400 */
[----:B-1----:R-:W1:Y:S02]  /*00b0*/  MUFU.RCP R0, R0 ;  /* 0x0000000000007308 */ /* 0x002e640000001000 */
[----:B-1----:R-:W-:-:S06]  /*00c0*/  IADD3 R2, PT, PT, R0, 0xffffffe, RZ ;  /* 0x0ffffffe00027810 */ /* 0x002fcc0007ffe0ff */
[----:B------:R1:W2:Y:S02]  /*00d0*/  F2I.FTZ.U32.TRUNC.NTZ R3, R2 ;  /* 0x0000000200037305 */ /* 0x0002a4000021f000 */
[----:B-1----:R-:W-:Y:S01]  /*00e0*/  IMAD.MOV.U32 R2, RZ, RZ, RZ ;  /* 0x000000ffff027224 */ /* 0x002fe200078e00ff */
[----:B--2---:R-:W-:-:S05]  /*00f0*/  IADD3 R6, PT, PT, RZ, -R3, RZ ;  /* 0x80000003ff067210 */ /* 0x004fca0007ffe0ff */
[----:B------:R-:W-:Y:S01]  /*0100*/  IMAD R9, R6, R7, RZ ;  /* 0x0000000706097224 */ /* 0x000fe200078e02ff */
[----:B0-----:R-:W-:-:S03]  /*0110*/  IABS R6, R11 ;  /* 0x0000000b00067213 */ /* 0x001fc60000000000 */
[----:B------:R-:W-:-:S06]  /*0120*/  IMAD.HI.U32 R3, R3, R9, R2 ;  /* 0x0000000903037227 */ /* 0x000fcc00078e0002 */
[----:B------:R-:W-:-:S05]  /*0130*/  IMAD.HI.U32 R14, R3, R6, RZ ;  /* 0x00000006030e7227 */ /* 0x000fca00078e00ff */
[----:B------:R-:W-:-:S05]  /*0140*/  IADD3 R0, PT, PT, -R14, RZ, RZ ;  /* 0x000000ff0e007210 */ /* 0x000fca0007ffe1ff */
[----:B------:R-:W-:-:S05]  /*0150*/  IMAD R0, R7, R0, R6 ;  /* 0x0000000007007224 */ /* 0x000fca00078e0206 */
[----:B------:R-:W-:-:S13]  /*0160*/  ISETP.GT.U32.AND P2, PT, R7, R0, PT ;  /* 0x000000000700720c */ /* 0x000fda0003f44070 */
[----:B------:R-:W-:Y:S01]  /*0170*/  @!P2 IMAD.IADD R0, R0, 0x1, -R7 ;  /* 0x000000010000a824 */ /* 0x000fe200078e0a07 */
[----:B------:R-:W-:Y:S02]  /*0180*/  @!P2 IADD3 R14, PT, PT, R14, 0x1, RZ ;  /* 0x000000010e0ea810 */ /* 0x000fe40007ffe0ff */
[----:B------:R-:W-:Y:S02]  /*0190*/  ISETP.NE.AND P2, PT, R4, RZ, PT ;  /* 0x000000ff0400720c */ /* 0x000fe40003f45270 */
[----:B------:R-:W-:Y:S02]  /*01a0*/  ISETP.GE.U32.AND P0, PT, R0, R7, PT ;  /* 0x000000070000720c */ /* 0x000fe40003f06070 */
[----:B------:R-:W-:-:S04]  /*01b0*/  LOP3.LUT R0, R11, R4, RZ, 0x3c, !PT ;  /* 0x000000040b007212 */ /* 0x000fc800078e3cff */
[----:B------:R-:W-:-:S07]  /*01c0*/  ISETP.GE.AND P1, PT, R0, RZ, PT ;  /* 0x000000ff0000720c */ /* 0x000fce0003f26270 */
[----:B------:R-:W-:-:S06]  /*01d0*/  @P0 VIADD R14, R14, 0x1 ;  /* 0x000000010e0e0836 */ /* 0x000fcc0000000000 */
[----:B------:R-:W-:Y:S02]  /*01e0*/  @!P1 IADD3 R14, PT, PT, -R14, RZ, RZ ;  /* 0x000000ff0e0e9210 */ /* 0x000fe40007ffe1ff */
[----:B------:R-:W-:-:S04]  /*01f0*/  @!P2 LOP3.LUT R14, RZ, R4, RZ, 0x33, !PT ;  /* 0x00000004ff0ea212 */ /* 0x000fc800078e33ff */
[----:B------:R-:W-:-:S13]  /*0200*/  ISETP.GE.AND P0, PT, R14, RZ, PT ;  /* 0x000000ff0e00720c */ /* 0x000fda0003f06270 */
[----:B------:R-:W-:Y:S05]  /*0210*/  @!P0 EXIT ;  /* 0x000000000000894d */ /* 0x000fea0003800000 */
[----:B------:R-:W0:Y:S01]  /*0220*/  LDC.64 R6, c[0x0][0x380] ;  /* 0x0000e000ff067b82 */ /* 0x000e220000000a00 */
[----:B------:R-:W1:Y:S01]  /*0230*/  LDCU.64 UR6, c[0x0][0x358] ;  /* 0x00006b00ff0677ac */ /* 0x000e620008000a00 */
[----:B------:R-:W2:Y:S01]  /*0240*/  LDCU.64 UR4, c[0x0][0x398] ;  /* 0x00007300ff0477ac */ /* 0x000ea20008000a00 */
[----:B0-----:R-:W-:-:S05]  /*0250*/  IMAD.WIDE R6, R5, 0x4, R6 ;  /* 0x0000000405067825 */ /* 0x001fca00078e0206 */
[----:B-1----:R0:W5:Y:S01]  /*0260*/  LDG.E.CONSTANT R0, desc[UR6][R6.64] ;  /* 0x0000000606007981 */ /* 0x002162000c1e9900 */
[C---:B------:R-:W-:Y:S01]  /*0270*/  ISETP.GE.U32.AND P1, PT, R14.reuse, 0x3, PT ;  /* 0x000000030e00780c */ /* 0x040fe20003f26070 */
[----:B--2---:R-:W-:Y:S01]  /*0280*/  IMAD.U32 R2, RZ, RZ, UR4 ;  /* 0x00000004ff027e24 */ /* 0x004fe2000f8e00ff */
[----:B------:R-:W-:Y:S01]  /*0290*/  MOV R3, UR5 ;  /* 0x0000000500037c02 */ /* 0x000fe20008000f00 */
[----:B------:R-:W-:Y:S01]  /*02a0*/  HFMA2 R15, -RZ, RZ, 0, 0 ;  /* 0x00000000ff0f7431 */ /* 0x000fe200000001ff */
[----:B------:R-:W-:Y:S01]  /*02b0*/  IADD3 R8, PT, PT, R14, 0x1, RZ ;  /* 0x000000010e087810 */ /* 0x000fe20007ffe0ff */
[----:B------:R-:W-:-:S03]  /*02c0*/  IMAD.WIDE R4, R5, 0x4, R2 ;  /* 0x0000000405047825 */ /* 0x000fc600078e0202 */
[----:B------:R-:W-:-:S05]  /*02d0*/  LOP3.LUT P0, R16, R8, 0x3, RZ, 0xc0, !PT ;  /* 0x0000000308107812 */ /* 0x000fca000780c0ff */
[----:B0-----:R-:W-:Y:S08]  /*02e0*/  @!P1 BRA `(.L_x_0) ;  /* 0x0000000000cc9947 */ /* 0x001ff00003800000 */
[----:B------:R-:W0:Y:S01]  /*02f0*/  LDCU.64 UR4, c[0x0][0x388] ;  /* 0x00007100ff0477ac */ /* 0x000e220008000a00 */
[----:B------:R-:W-:Y:S01]  /*0300*/  LOP3.LUT R15, R8, 0xfffffffc, RZ, 0xc0, !PT ;  /* 0xfffffffc080f7812 */ /* 0x000fe200078ec0ff */
[----:B-----5:R-:W-:-:S03]  /*0310*/  IMAD.MOV.U32 R17, RZ, RZ, R0 ;  /* 0x000000ffff117224 */ /* 0x020fc600078e0000 */
[----:B------:R-:W-:Y:S01]  /*0320*/  IADD3 R20, PT, PT, -R15, RZ, RZ ;  /* 0x000000ff0f147210 */ /* 0x000fe20007ffe1ff */
[----:B0-----:R-:W-:-:S04]  /*0330*/  UIADD3 UR4, UP0, UPT, UR4, 0x8, URZ ;  /* 0x0000000804047890 */ /* 0x001fc8000ff1e0ff */
[----:B------:R-:W-:-:S12]  /*0340*/  UIADD3.X UR5, UPT, UPT, URZ, UR5, URZ, UP0, !UPT ;  /* 0x00000005ff057290 */ /* 0x000fd800087fe4ff */
.L_x_1:
[----:B------:R-:W-:Y:S01]  /*0350*/  MOV R6, UR4 ;  /* 0x0000000400067c02 */ /* 0x000fe20008000f00 */
[----:B------:R-:W-:Y:S01]  /*0360*/  IMAD.U32 R7, RZ, RZ, UR5 ;  /* 0x00000005ff077e24 */ /* 0x000fe2000f8e00ff */
[----:B------:R-:W0:Y:S01]  /*0370*/  LDC.64 R8, c[0x0][0x390] ;  /* 0x0000e400ff087b82 */ /* 0x000e220000000a00 */
[----:B------:R-:W2:Y:S02]  /*0380*/  LDG.E R21, desc[UR6][R4.64] ;  /* 0x0000000604157981 */ /* 0x000ea4000c1e1900 */
[----:B------:R-:W-:-:S05]  /*0390*/  IMAD.WIDE R6, R17, 0x4, R6 ;  /* 0x0000000411067825 */ /* 0x000fca00078e0206 */
[----:B------:R-:W0:Y:S01]  /*03a0*/  LDG.E.CONSTANT R19, desc[UR6][R6.64+-0x8] ;  /* 0xfffff80606137981 */ /* 0x000e22000c1e9900 */
[----:B------:R-:W1:Y:S03]  /*03b0*/  LDC.64 R2, c[0x0][0x398] ;  /* 0x0000e600ff027b82 */ /* 0x000e660000000a00 */
[----:B------:R-:W3:Y:S01]  /*03c0*/  LDG.E.CONSTANT R11, desc[UR6][R6.64+-0x4] ;  /* 0xfffffc06060b7981 */ /* 0x000ee2000c1e9900 */
[----:B0-----:R-:W-:-:S04]  /*03d0*/  IMAD.WIDE R12, R19, 0x4, R8 ;  /* 0x00000004130c7825 */ /* 0x001fc800078e0208 */
[----:B-1----:R-:W-:Y:S02]  /*03e0*/  IMAD.WIDE R18, R19, 0x4, R2 ;  /* 0x0000000413127825 */ /* 0x002fe400078e0202 */
[----:B------:R-:W2:Y:S04]  /*03f0*/  LDG.E.CONSTANT R12, desc[UR6][R12.64] ;  /* 0x000000060c0c7981 */ /* 0x000ea8000c1e9900 */
[----:B------:R-:W4:Y:S01]  /*0400*/  LDG.E R10, desc[UR6][R18.64] ;  /* 0x00000006120a7981 */ /* 0x000f22000c1e1900 */
[----:B---3--:R-:W-:-:S03]  /*0410*/  IMAD.WIDE R22, R11, 0x4, R8 ;  /* 0x000000040b167825 */ /* 0x008fc600078e0208 */
[----:B------:R-:W3:Y:S04]  /*0420*/  LDG.E.CONSTANT R13, desc[UR6][R6.64] ;  /* 0x00000006060d7981 */ /* 0x000ee8000c1e9900 */
[----:B------:R-:W5:Y:S04]  /*0430*/  LDG.E.CONSTANT R22, desc[UR6][R22.64] ;  /* 0x0000000616167981 */ /* 0x000f68000c1e9900 */
[----:B------:R-:W3:Y:S01]  /*0440*/  LDG.E.CONSTANT R23, desc[UR6][R6.64+0x4] ;  /* 0x0000040606177981 */ /* 0x000ee2000c1e9900 */
[----:B--2---:R-:W-:-:S05]  /*0450*/  FADD R27, R21, R12 ;  /* 0x0000000c151b7221 */ /* 0x004fca0000000000 */
[----:B----4-:R-:W-:Y:S01]  /*0460*/  FSETP.GT.AND P1, PT, R10, R27, PT ;  /* 0x0000001b0a00720b */ /* 0x010fe20003f24000 */
[----:B------:R-:W-:-:S12]  /*0470*/  IMAD.WIDE R10, R11, 0x4, R2 ;  /* 0x000000040b0a7825 */ /* 0x000fd800078e0202 */
[----:B------:R0:W-:Y:S04]  /*0480*/  @P1 STG.E desc[UR6][R18.64], R27 ;  /* 0x0000001b12001986 */ /* 0x0001e8000c101906 */
[----:B------:R-:W5:Y:S04]  /*0490*/  @P1 LDG.E R21, desc[UR6][R4.64] ;  /* 0x0000000604151981 */ /* 0x000f68000c1e1900 */
[----:B------:R-:W2:Y:S01]  /*04a0*/  LDG.E R24, desc[UR6][R10.64] ;  /* 0x000000060a187981 */ /* 0x000ea2000c1e1900 */
[----:B-----5:R-:W-:-:S05]  /*04b0*/  FADD R29, R21, R22 ;  /* 0x00000016151d7221 */ /* 0x020fca0000000000 */
[----:B--2---:R-:W-:Y:S01]  /*04c0*/  FSETP.GT.AND P1, PT, R24, R29, PT ;  /* 0x0000001d1800720b */ /* 0x004fe20003f24000 */
[----:B---3--:R-:W-:-:S04]  /*04d0*/  IMAD.WIDE R24, R13, 0x4, R8 ;  /* 0x000000040d187825 */ /* 0x008fc800078e0208 */
[----:B------:R-:W-:Y:S02]  /*04e0*/  IMAD.WIDE R12, R13, 0x4, R2 ;  /* 0x000000040d0c7825 */ /* 0x000fe400078e0202 */
[----:B------:R-:W2:Y:S06]  /*04f0*/  LDG.E.CONSTANT R24, desc[UR6][R24.64] ;  /* 0x0000000618187981 */ /* 0x000eac000c1e9900 */
[----:B------:R1:W-:Y:S04]  /*0500*/  @P1 STG.E desc[UR6][R10.64], R29 ;  /* 0x0000001d0a001986 */ /* 0x0003e8000c101906 */
[----:B------:R-:W2:Y:S04]  /*0510*/  @P1 LDG.E R21, desc[UR6][R4.64] ;  /* 0x0000000604151981 */ /* 0x000ea8000c1e1900 */
[----:B0-----:R-:W3:Y:S01]  /*0520*/  LDG.E R18, desc[UR6][R12.64] ;  /* 0x000000060c127981 */ /* 0x001ee2000c1e1900 */
[----:B--2---:R-:W-:-:S05]  /*0530*/  FADD R27, R21, R24 ;  /* 0x00000018151b7221 */ /* 0x004fca0000000000 */
[----:B---3--:R-:W-:Y:S01]  /*0540*/  FSETP.GT.AND P1, PT, R18, R27, PT ;  /* 0x0000001b1200720b */ /* 0x008fe20003f24000 */
[----:B------:R-:W-:-:S04]  /*0550*/  IMAD.WIDE R18, R23, 0x4, R8 ;  /* 0x0000000417127825 */ /* 0x000fc800078e0208 */
[----:B------:R-:W-:Y:S02]  /*0560*/  IMAD.WIDE R8, R23, 0x4, R2 ;  /* 0x0000000417087825 */ /* 0x000fe400078e0202 */
[----:B------:R-:W2:Y:S06]  /*0570*/  LDG.E.CONSTANT R18, desc[UR6][R18.64] ;  /* 0x0000000612127981 */ /* 0x000eac000c1e9900 */
[----:B------:R0:W-:Y:S04]  /*0580*/  @P1 STG.E desc[UR6][R12.64], R27 ;  /* 0x0000001b0c001986 */ /* 0x0001e8000c101906 */
[----:B------:R-:W2:Y:S04]  /*0590*/  @P1 LDG.E R21, desc[UR6][R4.64] ;  /* 0x0000000604151981 */ /* 0x000ea8000c1e1900 */
[----:B-1----:R-:W3:Y:S01]  /*05a0*/  LDG.E R10, desc[UR6][R8.64] ;  /* 0x00000006080a7981 */ /* 0x002ee2000c1e1900 */
[----:B------:R-:W-:-:S02]  /*05b0*/  IADD3 R20, PT, PT, R20, 0x4, RZ ;  /* 0x0000000414147810 */ /* 0x000fc40007ffe0ff */
[----:B------:R-:W-:Y:S01]  /*05c0*/  IADD3 R17, PT, PT, R17, 0x4, RZ ;  /* 0x0000000411117810 */ /* 0x000fe20007ffe0ff */
[----:B--2---:R-:W-:-:S05]  /*05d0*/  FADD R21, R18, R21 ;  /* 0x0000001512157221 */ /* 0x004fca0000000000 */
[----:B---3--:R-:W-:-:S13]  /*05e0*/  FSETP.GT.AND P1, PT, R10, R21, PT ;  /* 0x000000150a00720b */ /* 0x008fda0003f24000 */
[----:B------:R0:W-:Y:S01]  /*05f0*/  @P1 STG.E desc[UR6][R8.64], R21 ;  /* 0x0000001508001986 */ /* 0x0001e2000c101906 */
[----:B------:R-:W-:-:S13]  /*0600*/  ISETP.NE.AND P1, PT, R20, RZ, PT ;  /* 0x000000ff1400720c */ /* 0x000fda0003f25270 */
[----:B0-----:R-:W-:Y:S05]  /*0610*/  @P1 BRA `(.L_x_1) ;  /* 0xfffffffc004c1947 */ /* 0x001fea000383ffff */
.L_x_0:
[----:B------:R-:W-:Y:S05]  /*0620*/  @!P0 EXIT ;  /* 0x000000000000894d */ /* 0x000fea0003800000 */
[----:B------:R-:W-:Y:S02]  /*0630*/  ISETP.NE.AND P1, PT, R16, 0x1, PT ;  /* 0x000000011000780c */ /* 0x000fe40003f25270 */
[----:B------:R-:W-:-:S04]  /*0640*/  LOP3.LUT R14, R14, 0x1, RZ, 0xc0, !PT ;  /* 0x000000010e0e7812 */ /* 0x000fc800078ec0ff */
[----:B------:R-:W-:-:S07]  /*0650*/  ISETP.NE.U32.AND P0, PT, R14, 0x1, PT ;  /* 0x000000010e00780c */ /* 0x000fce0003f05070 */
[----:B------:R-:W-:Y:S06]  /*0660*/  @!P1 BRA `(.L_x_2) ;  /* 0x00000000005c9947 */ /* 0x000fec0003800000 */
[----:B------:R-:W0:Y:S01]  /*0670*/  LDC.64 R6, c[0x0][0x388] ;  /* 0x0000e200ff067b82 */ /* 0x000e220000000a00 */
[----:B-----5:R-:W-:Y:S01]  /*0680*/  IMAD.IADD R13, R0, 0x1, R15 ;  /* 0x00000001000d7824 */ /* 0x020fe200078e020f */
[----:B------:R-:W2:Y:S06]  /*0690*/  LDG.E R19, desc[UR6][R4.64] ;  /* 0x0000000604137981 */ /* 0x000eac000c1e1900 */
[----:B------:R-:W1:Y:S01]  /*06a0*/  LDC.64 R10, c[0x0][0x390] ;  /* 0x0000e400ff0a7b82 */ /* 0x000e620000000a00 */
[----:B0-----:R-:W-:-:S05]  /*06b0*/  IMAD.WIDE R12, R13, 0x4, R6 ;  /* 0x000000040d0c7825 */ /* 0x001fca00078e0206 */
[----:B------:R-:W1:Y:S04]  /*06c0*/  LDG.E.CONSTANT R7, desc[UR6][R12.64] ;  /* 0x000000060c077981 */ /* 0x000e68000c1e9900 */
[----:B------:R-:W3:Y:S01]  /*06d0*/  LDG.E.CONSTANT R17, desc[UR6][R12.64+0x4] ;  /* 0x000004060c117981 */ /* 0x000ee2000c1e9900 */
[----:B-1----:R-:W-:-:S04]  /*06e0*/  IMAD.WIDE R8, R7, 0x4, R10 ;  /* 0x0000000407087825 */ /* 0x002fc800078e020a */
[----:B------:R-:W-:Y:S02]  /*06f0*/  IMAD.WIDE R6, R7, 0x4, R2 ;  /* 0x0000000407067825 */ /* 0x000fe400078e0202 */
[----:B------:R-:W2:Y:S04]  /*0700*/  LDG.E.CONSTANT R8, desc[UR6][R8.64] ;  /* 0x0000000608087981 */ /* 0x000ea8000c1e9900 */
[----:B------:R-:W4:Y:S01]  /*0710*/  LDG.E R14, desc[UR6][R6.64] ;  /* 0x00000006060e7981 */ /* 0x000f22000c1e1900 */
[----:B---3--:R-:W-:-:S04]  /*0720*/  IMAD.WIDE R10, R17, 0x4, R10 ;  /* 0x00000004110a7825 */ /* 0x008fc800078e020a */
[----:B------:R-:W-:Y:S02]  /*0730*/  IMAD.WIDE R16, R17, 0x4, R2 ;  /* 0x0000000411107825 */ /* 0x000fe400078e0202 */
[----:B------:R-:W3:Y:S02]  /*0740*/  LDG.E.CONSTANT R10, desc[UR6][R10.64] ;  /* 0x000000060a0a7981 */ /* 0x000ee4000c1e9900 */
[----:B--2---:R-:W-:-:S05]  /*0750*/  FADD R21, R19, R8 ;  /* 0x0000000813157221 */ /* 0x004fca0000000000 */
[----:B----4-:R-:W-:-:S13]  /*0760*/  FSETP.GT.AND P1, PT, R14, R21, PT ;  /* 0x000000150e00720b */ /* 0x010fda0003f24000 */
[----:B------:R0:W-:Y:S04]  /*0770*/  @P1 STG.E desc[UR6][R6.64], R21 ;  /* 0x0000001506001986 */ /* 0x0001e8000c101906 */
[----:B------:R-:W3:Y:S04]  /*0780*/  @P1 LDG.E R19, desc[UR6][R4.64] ;  /* 0x0000000604131981 */ /* 0x000ee8000c1e1900 */
[----:B------:R-:W2:Y:S01]  /*0790*/  LDG.E R14, desc[UR6][R16.64] ;  /* 0x00000006100e7981 */ /* 0x000ea2000c1e1900 */
[----:B------:R-:W-:Y:S01]  /*07a0*/  IADD3 R15, PT, PT, R15, 0x2, RZ ;  /* 0x000000020f0f7810 */ /* 0x000fe20007ffe0ff */
[----:B---3--:R-:W-:-:S05]  /*07b0*/  FADD R19, R10, R19 ;  /* 0x000000130a137221 */ /* 0x008fca0000000000 */
[----:B--2---:R-:W-:-:S13]  /*07c0*/  FSETP.GT.AND P1, PT, R14, R19, PT ;  /* 0x000000130e00720b */ /* 0x004fda0003f24000 */
[----:B------:R0:W-:Y:S02]  /*07d0*/  @P1 STG.E desc[UR6][R16.64], R19 ;  /* 0x0000001310001986 */ /* 0x0001e4000c101906 */
.L_x_2:
[----:B------:R-:W-:Y:S05]  /*07e0*/  @!P0 EXIT ;  /* 0x000000000000894d */ /* 0x000fea0003800000 */
[----:B0-----:R-:W0:Y:S01]  /*07f0*/  LDC.64 R6, c[0x0][0x388] ;  /* 0x0000e200ff067b82 */ /* 0x001e220000000a00 */
[----:B-----5:R-:W-:Y:S01]  /*0800*/  IADD3 R15, PT, PT, R0, R15, RZ ;  /* 0x0000000f000f7210 */ /* 0x020fe20007ffe0ff */
[----:B------:R-:W2:Y:S06]  /*0810*/  LDG.E R4, desc[UR6][R4.64] ;  /* 0x0000000604047981 */ /* 0x000eac000c1e1900 */
[----:B------:R-:W1:Y:S01]  /*0820*/  LDC.64 R8, c[0x0][0x390] ;  /* 0x0000e400ff087b82 */ /* 0x000e620000000a00 */
[----:B0-----:R-:W-:-:S06]  /*0830*/  IMAD.WIDE R6, R15, 0x4, R6 ;  /* 0x000000040f067825 */ /* 0x001fcc00078e0206 */
[----:B------:R-:W1:Y:S02]  /*0840*/  LDG.E.CONSTANT R7, desc[UR6][R6.64] ;  /* 0x0000000606077981 */ /* 0x000e64000c1e9900 */
[----:B-1----:R-:W-:-:S04]  /*0850*/  IMAD.WIDE R8, R7, 0x4, R8 ;  /* 0x0000000407087825 */ /* 0x002fc800078e0208 */
[----:B------:R-:W-:Y:S02]  /*0860*/  IMAD.WIDE R2, R7, 0x4, R2 ;  /* 0x0000000407027825 */ /* 0x000fe400078e0202 */
[----:B------:R-:W2:Y:S04]  /*0870*/  LDG.E.CONSTANT R9, desc[UR6][R8.64] ;  /* 0x0000000608097981 */ /* 0x000ea8000c1e9900 */
[----:B------:R-:W3:Y:S01]  /*0880*/  LDG.E R0, desc[UR6][R2.64] ;  /* 0x0000000602007981 */ /* 0x000ee2000c1e1900 */
[----:B--2---:R-:W-:-:S05]  /*0890*/  FADD R11, R4, R9 ;  /* 0x00000009040b7221 */ /* 0x004fca0000000000 */
[----:B---3--:R-:W-:-:S13]  /*08a0*/  FSETP.GT.AND P0, PT, R0, R11, PT ;  /* 0x0000000b0000720b */ /* 0x008fda0003f04000 */
[----:B------:R-:W-:Y:S05]  /*08b0*/  @!P0 EXIT ;  /* 0x000000000000894d */ /* 0x000fea0003800000 */
[----:B------:R-:W-:Y:S01]  /*08c0*/  STG.E desc[UR6][R2.64], R11 ;  /* 0x0000000b02007986 */ /* 0x000fe2000c101906 */
[----:B------:R-:W-:Y:S05]  /*08d0*/  EXIT ;  /* 0x000000000000794d */ /* 0x000fea0003800000 */
.L_x_3:
[----:B------:R-:W-:-:S00]  /*08e0*/  BRA `(.L_x_3) ;  /* 0xfffffffc00fc7947 */ /* 0x000fc0000383ffff */
[----:B------:R-:W-:-:S00]  /*08f0*/  NOP ;  /* 0x0000000000007918 */ /* 0x000fc00000000000 */
        /* <DEDUP_REMOVED lines=8> */
.L_x_5:


//--------------------- .text._Z15initializeArrayPfii --------------------------
	.section	.text._Z15initializeArrayPfii,"ax",@progbits
	.align	128
        .global         _Z15initializeArrayPfii
        .type           _Z15initializeArrayPfii,@function
        .size           _Z15initializeArrayPfii,(.L_x_6 - _Z15initializeArrayPfii)
        .other          _Z15initializeArrayPfii,@"STO_CUDA_ENTRY STV_DEFAULT"
_Z15initializeArrayPfii:
.text._Z15initializeArrayPfii:
[----:B------:R-:W-:Y:S01]  /*0000*/  LDC R1, c[0x0][0x37c] ;  /* 0x0000df00ff017b82 */ /* 0x000fe20000000800 */
[----:B------:R-:W0:Y:S07]  /*0010*/  S2R R0, SR_TID.X ;  /* 0x0000000000007919 */ /* 0x000e2e0000002100 */
[----:B------:R-:W0:Y:S01]  /*0020*/  S2UR UR4, SR_CTAID.X ;  /* 0x00000000000479c3 */ /* 0x000e220000002500 */
[----:B------:R-:W1:Y:S07]  /*0030*/  LDCU UR5, c[0x0][0x38c] ;  /* 0x00007180ff0577ac */ /* 0x000e6e0008000800 */
[----:B------:R-:W0:Y:S02]  /*0040*/  LDC R5, c[0x0][0x360] ;  /* 0x0000d800ff057b82 */ /* 0x000e240000000800 */
[----:B0-----:R-:W-:-:S05]  /*0050*/  IMAD R5, R5, UR4, R0 ;  /* 0x0000000405057c24 */ /* 0x001fca000f8e0200 */
[----:B-1----:R-:W-:-:S13]  /*0060*/  ISETP.GE.AND P0, PT, R5, UR5, PT ;  /* 0x0000000505007c0c */ /* 0x002fda000bf06270 */
[----:B------:R-:W-:Y:S05]  /*0070*/  @P0 EXIT ;  /* 0x000000000000094d */ /* 0x000fea0003800000 */
[----:B------:R-:W0:Y:S01]  /*0080*/  LDC R0, c[0x0][0x388] ;  /* 0x0000e200ff007b82 */ /* 0x000e220000000800 */
[----:B------:R-:W1:Y:S01]  /*0090*/  LDCU.64 UR4, c[0x0][0x358] ;  /* 0x00006b00ff0477ac */ /* 0x000e620008000a00 */
[----:B0-----:R-:W-:-:S13]  /*00a0*/  ISETP.NE.AND P0, PT, R5, R0, PT ;  /* 0x000000000500720c */ /* 0x001fda0003f05270 */
[----:B------:R-:W0:Y:S02]  /*00b0*/  @!P0 LDC.64 R2, c[0x0][0x380] ;  /* 0x0000e000ff028b82 */ /* 0x000e240000000a00 */
[----:B0-----:R-:W-:-:S05]  /*00c0*/  @!P0 IMAD.WIDE R2, R0, 0x4, R2 ;  /* 0x0000000400028825 */ /* 0x001fca00078e0202 */
[----:B-1----:R0:W-:Y:S01]  /*00d0*/  @!P0 STG.E desc[UR4][R2.64], RZ ;  /* 0x000000ff02008986 */ /* 0x0021e2000c101904 */
[----:B------:R-:W-:Y:S05]  /*00e0*/  @!P0 EXIT ;  /* 0x000000000000894d */ /* 0x000fea0003800000 */
[----:B0-----:R-:W0:Y:S01]  /*00f0*/  LDC.64 R2, c[0x0][0x380] ;  /* 0x0000e000ff027b82 */ /* 0x001e220000000a00 */
[----:B------:R-:W-:Y:S01]  /*0100*/  MOV R7, 0x7f7fffff ;  /* 0x7f7fffff00077802 */ /* 0x000fe20000000f00 */
[----:B0-----:R-:W-:-:S05]  /*0110*/  IMAD.WIDE R2, R5, 0x4, R2 ;  /* 0x0000000405027825 */ /* 0x001fca00078e0202 */
[----:B------:R-:W-:Y:S01]  /*0120*/  STG.E desc[UR4][R2.64], R7 ;  /* 0x0000000702007986 */ /* 0x000fe2000c101904 */
[----:B------:R-:W-:Y:S05]  /*0130*/  EXIT ;  /* 0x000000000000794d */ /* 0x000fea0003800000 */
.L_x_4:
        /* <DEDUP_REMOVED lines=12> */
.L_x_6:


//--------------------- .nv.shared.reserved.0     --------------------------
	.section	.nv.shared.reserved.0,"aw",@nobits
	.weak		__nv_reservedSMEM_offset_0_alias
	.size		__nv_reservedSMEM_offset_0_alias, 0, 64
	.other		__nv_reservedSMEM_offset_0_alias,@"STO_CUDA_RESERVED_SHARED STV_DEFAULT"
__nv_reservedSMEM_offset_0_alias:
	.zero		0
	.zero		64


//--------------------- .nv.constant0._Z5relaxPKiS0_PKfPfii --------------------------
	.section	.nv.constant0._Z5relaxPKiS0_PKfPfii,"a",@progbits
	.sectionflags	@""
	.align	4
.nv.constant0._Z5relaxPKiS0_PKfPfii:
	.zero		936


//--------------------- .nv.constant0._Z15initializeArrayPfii --------------------------
	.section	.nv.constant0._Z15initializeArrayPfii,"a",@progbits
	.sectionflags	@""
	.align	4
.nv.constant0._Z15initializeArrayPfii:
	.zero		912


//--------------------- SYMBOLS --------------------------

	.type		.nv.reservedSmem.offset0,@object
	.size		.nv.reservedSmem.offset0,0x4
